	.headerflags	@"EF_CUDA_TEXMODE_UNIFIED EF_CUDA_64BIT_ADDRESS EF_CUDA_ACCELERATORS EF_CUDA_SM90 EF_CUDA_VIRTUAL_SM(EF_CUDA_SM90)"
	.elftype	@"ET_EXEC"


//--------------------- .nv.info                  --------------------------
	.section	.nv.info,"",@"SHT_CUDA_INFO"
	.align	4


	//----- nvinfo : EIATTR_REGCOUNT
	.align		4
        /*0000*/ 	.byte	0x04, 0x2f
        /*0002*/ 	.short	(.L_3 - .L_2)
	.align		4
.L_2:
        /*0004*/ 	.word	index@(triton_poi_fused__native_batch_norm_legit_no_training_relu_threshold_backward_24)
        /*0008*/ 	.word	0x00000022


	//----- nvinfo : EIATTR_MIN_STACK_SIZE
	.align		4
.L_3:
        /*000c*/ 	.byte	0x04, 0x12
        /*000e*/ 	.short	(.L_5 - .L_4)
	.align		4
.L_4:
        /*0010*/ 	.word	index@(triton_poi_fused__native_batch_norm_legit_no_training_relu_threshold_backward_24)
        /*0014*/ 	.word	0x00000000


	//----- nvinfo : EIATTR_FRAME_SIZE
	.align		4
.L_5:
        /*0018*/ 	.byte	0x04, 0x11
        /*001a*/ 	.short	(.L_7 - .L_6)
	.align		4
.L_6:
        /*001c*/ 	.word	index@(triton_poi_fused__native_batch_norm_legit_no_training_relu_threshold_backward_24)
        /*0020*/ 	.word	0x00000000


	//----- nvinfo : EIATTR_MIN_STACK_SIZE
	.align		4
.L_7:
        /*0024*/ 	.byte	0x04, 0x12
        /*0026*/ 	.short	(.L_9 - .L_8)
	.align		4
.L_8:
        /*0028*/ 	.word	index@(triton_poi_fused__native_batch_norm_legit_no_training_relu_threshold_backward_24)
        /*002c*/ 	.word	0x00000000
.L_9:


//--------------------- .nv.info.triton_poi_fused__native_batch_norm_legit_no_training_relu_threshold_backward_24 --------------------------
	.section	.nv.info.triton_poi_fused__native_batch_norm_legit_no_training_relu_threshold_backward_24,"",@"SHT_CUDA_INFO"
	.sectionflags	@""
	.align	4


	//----- nvinfo : EIATTR_CUDA_API_VERSION
	.align		4
        /*0000*/ 	.byte	0x04, 0x37
        /*0002*/ 	.short	(.L_11 - .L_10)
.L_10:
        /*0004*/ 	.word	0x0000007c


	//----- nvinfo : EIATTR_KPARAM_INFO
	.align		4
.L_11:
        /*0008*/ 	.byte	0x04, 0x17
        /*000a*/ 	.short	(.L_13 - .L_12)
.L_12:
        /*000c*/ 	.word	0x00000000
        /*0010*/ 	.short	0x0008
        /*0012*/ 	.short	0x003c
        /*0014*/ 	.byte	0x00, 0xf0, 0x11, 0x00


	//----- nvinfo : EIATTR_KPARAM_INFO
	.align		4
.L_13:
        /*0018*/ 	.byte	0x04, 0x17
        /*001a*/ 	.short	(.L_15 - .L_14)
.L_14:
        /*001c*/ 	.word	0x00000000
        /*0020*/ 	.short	0x0007
        /*0022*/ 	.short	0x0038
        /*0024*/ 	.byte	0x00, 0xf0, 0x11, 0x00


	//----- nvinfo : EIATTR_KPARAM_INFO
	.align		4
.L_15:
        /*0028*/ 	.byte	0x04, 0x17
        /*002a*/ 	.short	(.L_17 - .L_16)
.L_16:
        /*002c*/ 	.word	0x00000000
        /*0030*/ 	.short	0x0006
        /*0032*/ 	.short	0x0030
        /*0034*/ 	.byte	0x00, 0xf4, 0x21, 0x00


	//----- nvinfo : EIATTR_KPARAM_INFO
	.align		4
.L_17:
        /*0038*/ 	.byte	0x04, 0x17
        /*003a*/ 	.short	(.L_19 - .L_18)
.L_18:
        /*003c*/ 	.word	0x00000000
        /*0040*/ 	.short	0x0005
        /*0042*/ 	.short	0x0028
        /*0044*/ 	.byte	0x00, 0xf4, 0x21, 0x00


	//----- nvinfo : EIATTR_KPARAM_INFO
	.align		4
.L_19:
        /*0048*/ 	.byte	0x04, 0x17
        /*004a*/ 	.short	(.L_21 - .L_20)
.L_20:
        /*004c*/ 	.word	0x00000000
        /*0050*/ 	.short	0x0004
        /*0052*/ 	.short	0x0020
        /*0054*/ 	.byte	0x00, 0xf4, 0x21, 0x00


	//----- nvinfo : EIATTR_KPARAM_INFO
	.align		4
.L_21:
        /*0058*/ 	.byte	0x04, 0x17
        /*005a*/ 	.short	(.L_23 - .L_22)
.L_22:
        /*005c*/ 	.word	0x00000000
        /*0060*/ 	.short	0x0003
        /*0062*/ 	.short	0x0018
        /*0064*/ 	.byte	0x00, 0xf4, 0x21, 0x00


	//----- nvinfo : EIATTR_KPARAM_INFO
	.align		4
.L_23:
        /*0068*/ 	.byte	0x04, 0x17
        /*006a*/ 	.short	(.L_25 - .L_24)
.L_24:
        /*006c*/ 	.word	0x00000000
        /*0070*/ 	.short	0x0002
        /*0072*/ 	.short	0x0010
        /*0074*/ 	.byte	0x00, 0xf4, 0x21, 0x00


	//----- nvinfo : EIATTR_KPARAM_INFO
	.align		4
.L_25:
        /*0078*/ 	.byte	0x04, 0x17
        /*007a*/ 	.short	(.L_27 - .L_26)
.L_26:
        /*007c*/ 	.word	0x00000000
        /*0080*/ 	.short	0x0001
        /*0082*/ 	.short	0x0008
        /*0084*/ 	.byte	0x00, 0xf4, 0x21, 0x00


	//----- nvinfo : EIATTR_KPARAM_INFO
	.align		4
.L_27:
        /*0088*/ 	.byte	0x04, 0x17
        /*008a*/ 	.short	(.L_29 - .L_28)
.L_28:
        /*008c*/ 	.word	0x00000000
        /*0090*/ 	.short	0x0000
        /*0092*/ 	.short	0x0000
        /*0094*/ 	.byte	0x00, 0xf4, 0x21, 0x00


	//----- nvinfo : EIATTR_SPARSE_MMA_MASK
	.align		4
.L_29:
        /*0098*/ 	.byte	0x03, 0x50
        /*009a*/ 	.short	0x0000


	//----- nvinfo : EIATTR_MAXREG_COUNT
	.align		4
        /*009c*/ 	.byte	0x03, 0x1b
        /*009e*/ 	.short	0x00ff


	//----- nvinfo : EIATTR_EXIT_INSTR_OFFSETS
	.align		4
        /*00a0*/ 	.byte	0x04, 0x1c
        /*00a2*/ 	.short	(.L_31 - .L_30)


	//   ....[0]....
.L_30:
        /*00a4*/ 	.word	0x00001210


	//   ....[1]....
        /*00a8*/ 	.word	0x00001230


	//----- nvinfo : EIATTR_REQNTID
	.align		4
.L_31:
        /*00ac*/ 	.byte	0x04, 0x10
        /*00ae*/ 	.short	(.L_33 - .L_32)
.L_32:
        /*00b0*/ 	.word	0x00000080
        /*00b4*/ 	.word	0x00000001
        /*00b8*/ 	.word	0x00000001


	//----- nvinfo : EIATTR_CBANK_PARAM_SIZE
	.align		4
.L_33:
        /*00bc*/ 	.byte	0x03, 0x19
        /*00be*/ 	.short	0x0040


	//----- nvinfo : EIATTR_PARAM_CBANK
	.align		4
        /*00c0*/ 	.byte	0x04, 0x0a
        /*00c2*/ 	.short	(.L_35 - .L_34)
	.align		4
.L_34:
        /*00c4*/ 	.word	index@(.nv.constant0.triton_poi_fused__native_batch_norm_legit_no_training_relu_threshold_backward_24)
        /*00c8*/ 	.short	0x0210
        /*00ca*/ 	.short	0x0040


	//----- nvinfo : EIATTR_SW_WAR
	.align		4
.L_35:
        /*00cc*/ 	.byte	0x04, 0x36
        /*00ce*/ 	.short	(.L_37 - .L_36)
.L_36:
        /*00d0*/ 	.word	0x00000008
.L_37:


//--------------------- .nv.callgraph             --------------------------
	.section	.nv.callgraph,"",@"SHT_CUDA_CALLGRAPH"
	.align	4
	.sectionentsize	8
	.align		4
        /*0000*/ 	.word	0x00000000
	.align		4
        /*0004*/ 	.word	0xffffffff
	.align		4
        /*0008*/ 	.word	0x00000000
	.align		4
        /*000c*/ 	.word	0xfffffffe
	.align		4
        /*0010*/ 	.word	0x00000000
	.align		4
        /*0014*/ 	.word	0xfffffffd
	.align		4
        /*0018*/ 	.word	0x00000000
	.align		4
        /*001c*/ 	.word	0xfffffffc


//--------------------- .nv.constant4             --------------------------
	.section	.nv.constant4,"a",@progbits
	.align	8
	.align		8
.nv.constant4:
        /*0000*/ 	.dword	_$_str
	.align		8
        /*0008*/ 	.dword	_$_str_$_2


//--------------------- .text.triton_poi_fused__native_batch_norm_legit_no_training_relu_threshold_backward_24 --------------------------
	.section	.text.triton_poi_fused__native_batch_norm_legit_no_training_relu_threshold_backward_24,"ax",@progbits
	.sectionflags	@"SHF_BARRIERS=1"
	.align	128
        .global         triton_poi_fused__native_batch_norm_legit_no_training_relu_threshold_backward_24
        .type           triton_poi_fused__native_batch_norm_legit_no_training_relu_threshold_backward_24,@function
        .size           triton_poi_fused__native_batch_norm_legit_no_training_relu_threshold_backward_24,(.L_x_1 - triton_poi_fused__native_batch_norm_legit_no_training_relu_threshold_backward_24)
        .other          triton_poi_fused__native_batch_norm_legit_no_training_relu_threshold_backward_24,@"STO_CUDA_ENTRY STV_DEFAULT"
triton_poi_fused__native_batch_norm_legit_no_training_relu_threshold_backward_24:
.text.triton_poi_fused__native_batch_norm_legit_no_training_relu_threshold_backward_24:
[----:B------:R-:W0:Y:S01]  /*0000*/  LDC R1, c[0x0][0x28] ;  /* 0x00000a00ff017b82 */ /* 0x000e220000000800 */
[----:B------:R-:W1:Y:S07]  /*0010*/  S2R R2, SR_TID.X ;  /* 0x0000000000027919 */ /* 0x000e6e0000002100 */
[----:B------:R-:W2:Y:S01]  /*0020*/  S2UR UR8, SR_CTAID.X ;  /* 0x00000000000879c3 */ /* 0x000ea20000002500 */
[----:B------:R-:W-:Y:S01]  /*0030*/  IMAD.MOV.U32 R7, RZ, RZ, 0x33 ;  /* 0x00000033ff077424 */ /* 0x000fe200078e00ff */
[----:B------:R-:W-:Y:S01]  /*0040*/  ULDC.64 UR6, c[0x0][0x208] ;  /* 0x0000820000067ab9 */ /* 0x000fe20000000a00 */
[----:B------:R-:W3:Y:S05]  /*0050*/  S2R R0, SR_CTAID.Y ;  /* 0x0000000000007919 */ /* 0x000eea0000002600 */
[----:B------:R-:W4:Y:S08]  /*0060*/  LDC.64 R28, c[0x0][0x218] ;  /* 0x00008600ff1c7b82 */ /* 0x000f300000000a00 */
[----:B------:R-:W5:Y:S01]  /*0070*/  LDC.64 R30, c[0x0][0x210] ;  /* 0x00008400ff1e7b82 */ /* 0x000f620000000a00 */
[----:B--2---:R-:W-:-:S07]  /*0080*/  UISETP.GE.AND UP0, UPT, UR8, 0x33, UPT ;  /* 0x000000330800788c */ /* 0x004fce000bf06270 */
[----:B------:R-:W2:Y:S01]  /*0090*/  LDC.64 R20, c[0x0][0x220] ;  /* 0x00008800ff147b82 */ /* 0x000ea20000000a00 */
[----:B------:R-:W-:Y:S01]  /*00a0*/  PLOP3.LUT P0, PT, PT, PT, UP0, 0x80, 0x0 ;  /* 0x000000000000781c */ /* 0x000fe20003f0f008 */
[----:B-1----:R-:W-:Y:S02]  /*00b0*/  IMAD.SHL.U32 R3, R2, 0x8, RZ ;  /* 0x0000000802037824 */ /* 0x002fe400078e00ff */
[----:B---3--:R-:W-:Y:S01]  /*00c0*/  IMAD.SHL.U32 R24, R0, 0x400, RZ ;  /* 0x0000040000187824 */ /* 0x008fe200078e00ff */
[----:B------:R-:W-:Y:S02]  /*00d0*/  SHF.R.S32.HI R12, RZ, 0x15, R0 ;  /* 0x00000015ff0c7819 */ /* 0x000fe40000011400 */
[----:B------:R-:W-:Y:S02]  /*00e0*/  LOP3.LUT R3, R3, 0x3f8, RZ, 0xc0, !PT ;  /* 0x000003f803037812 */ /* 0x000fe400078ec0ff */
[----:B------:R-:W-:Y:S02]  /*00f0*/  SGXT R12, R12, 0x1 ;  /* 0x000000010c0c781a */ /* 0x000fe40000000200 */
[----:B------:R-:W-:-:S04]  /*0100*/  LOP3.LUT R5, R24, R3, RZ, 0xfc, !PT ;  /* 0x0000000318057212 */ /* 0x000fc800078efcff */
[----:B------:R-:W-:-:S04]  /*0110*/  LEA.HI R0, R12, R5, RZ, 0x9 ;  /* 0x000000050c007211 */ /* 0x000fc800078f48ff */
[----:B------:R-:W-:Y:S02]  /*0120*/  SHF.R.S32.HI R4, RZ, 0x9, R0 ;  /* 0x00000009ff047819 */ /* 0x000fe40000011400 */
[----:B------:R-:W-:-:S03]  /*0130*/  LOP3.LUT R26, R0, 0xfffffe00, RZ, 0xc0, !PT ;  /* 0xfffffe00001a7812 */ /* 0x000fc600078ec0ff */
[----:B------:R-:W-:Y:S01]  /*0140*/  IMAD R4, R4, R7, UR8 ;  /* 0x0000000804047e24 */ /* 0x000fe2000f8e0207 */
[----:B------:R-:W-:Y:S01]  /*0150*/  CS2R R6, SRZ ;  /* 0x0000000000067805 */ /* 0x000fe2000001ff00 */
[----:B------:R-:W-:Y:S02]  /*0160*/  IMAD.IADD R26, R5, 0x1, -R26 ;  /* 0x00000001051a7824 */ /* 0x000fe400078e0a1a */
[----:B------:R-:W-:Y:S01]  /*0170*/  IMAD.SHL.U32 R13, R4, 0x200, RZ ;  /* 0x00000200040d7824 */ /* 0x000fe200078e00ff */
[----:B------:R-:W-:Y:S01]  /*0180*/  CS2R R4, SRZ ;  /* 0x0000000000047805 */ /* 0x000fe2000001ff00 */
[----:B----4-:R-:W-:-:S04]  /*0190*/  IMAD.WIDE R8, R26, 0x4, R28 ;  /* 0x000000041a087825 */ /* 0x010fc800078e021c */
[----:B------:R-:W-:Y:S02]  /*01a0*/  IMAD.IADD R0, R26, 0x1, R13 ;  /* 0x000000011a007824 */ /* 0x000fe400078e020d */
[----:B------:R-:W3:Y:S02]  /*01b0*/  LDG.E.EL.128 R8, desc[UR6][R8.64] ;  /* 0x0000000608087981 */ /* 0x000ee4000c2e1d00 */
[----:B-----5:R-:W-:-:S05]  /*01c0*/  IMAD.WIDE R14, R0, 0x4, R30 ;  /* 0x00000004000e7825 */ /* 0x020fca00078e021e */
[----:B------:R1:W3:Y:S01]  /*01d0*/  @!P0 LDG.E.EL.128 R4, desc[UR6][R14.64] ;  /* 0x000000060e048981 */ /* 0x0002e2000c2e1d00 */
[----:B--2---:R-:W-:-:S06]  /*01e0*/  IMAD.WIDE R16, R26, 0x4, R20 ;  /* 0x000000041a107825 */ /* 0x004fcc00078e0214 */
[----:B------:R-:W2:Y:S01]  /*01f0*/  LDG.E.EL.128 R16, desc[UR6][R16.64] ;  /* 0x0000000610107981 */ /* 0x000ea2000c2e1d00 */
[----:B------:R-:W-:-:S04]  /*0200*/  LOP3.LUT R25, R24, 0x4, R3, 0xfe, !PT ;  /* 0x0000000418197812 */ /* 0x000fc800078efe03 */
[----:B------:R-:W-:-:S04]  /*0210*/  LEA.HI R12, R12, R25, RZ, 0x9 ;  /* 0x000000190c0c7211 */ /* 0x000fc800078f48ff */
[----:B------:R-:W-:Y:S02]  /*0220*/  LOP3.LUT R12, R12, 0xfffffe00, RZ, 0xc0, !PT ;  /* 0xfffffe000c0c7812 */ /* 0x000fe400078ec0ff */
[----:B------:R-:W-:-:S03]  /*0230*/  PLOP3.LUT P0, PT, PT, PT, UP0, 0x80, 0x0 ;  /* 0x000000000000781c */ /* 0x000fc60003f0f008 */
[----:B------:R-:W-:-:S04]  /*0240*/  IMAD.IADD R25, R25, 0x1, -R12 ;  /* 0x0000000119197824 */ /* 0x000fc800078e0a0c */
[C---:B------:R-:W-:Y:S02]  /*0250*/  IMAD.IADD R13, R25.reuse, 0x1, R13 ;  /* 0x00000001190d7824 */ /* 0x040fe400078e020d */
[----:B------:R-:W-:Y:S01]  /*0260*/  IMAD.WIDE R20, R25, 0x4, R20 ;  /* 0x0000000419147825 */ /* 0x000fe200078e0214 */
[----:B-1----:R-:W-:-:S03]  /*0270*/  CS2R R14, SRZ ;  /* 0x00000000000e7805 */ /* 0x002fc6000001ff00 */
[----:B------:R-:W-:Y:S01]  /*0280*/  IMAD.WIDE R30, R13, 0x4, R30 ;  /* 0x000000040d1e7825 */ /* 0x000fe200078e021e */
[----:B------:R-:W-:Y:S01]  /*0290*/  CS2R R12, SRZ ;  /* 0x00000000000c7805 */ /* 0x000fe2000001ff00 */
[----:B------:R-:W4:Y:S05]  /*02a0*/  LDG.E.EL.128 R20, desc[UR6][R20.64] ;  /* 0x0000000614147981 */ /* 0x000f2a000c2e1d00 */
[----:B------:R-:W5:Y:S01]  /*02b0*/  @!P0 LDG.E.EL.128 R12, desc[UR6][R30.64] ;  /* 0x000000061e0c8981 */ /* 0x000f62000c2e1d00 */
[----:B---3--:R-:W-:Y:S01]  /*02c0*/  FADD R11, -R11, R7 ;  /* 0x000000070b0b7221 */ /* 0x008fe20000000100 */
[----:B------:R-:W-:Y:S01]  /*02d0*/  FADD R10, -R10, R6 ;  /* 0x000000060a0a7221 */ /* 0x000fe20000000100 */
[----:B------:R-:W-:-:S04]  /*02e0*/  IMAD.WIDE R6, R25, 0x4, R28 ;  /* 0x0000000419067825 */ /* 0x000fc800078e021c */
[----:B------:R-:W-:Y:S01]  /*02f0*/  FADD R9, -R9, R5 ;  /* 0x0000000509097221 */ /* 0x000fe20000000100 */
[----:B------:R-:W-:Y:S02]  /*0300*/  FADD R8, -R8, R4 ;  /* 0x0000000408087221 */ /* 0x000fe40000000100 */
[----:B------:R-:W5:Y:S01]  /*0310*/  LDG.E.EL.128 R4, desc[UR6][R6.64] ;  /* 0x0000000606047981 */ /* 0x000f62000c2e1d00 */
[----:B--2---:R-:W-:Y:S01]  /*0320*/  FADD R27, R16, 9.9999997473787516356e-06 ;  /* 0x3727c5ac101b7421 */ /* 0x004fe20000000000 */
[----:B------:R-:W-:-:S05]  /*0330*/  FADD R16, R17, 9.9999997473787516356e-06 ;  /* 0x3727c5ac11107421 */ /* 0x000fca0000000000 */
[----:B------:R-:W1:Y:S08]  /*0340*/  MUFU.SQRT R27, R27 ;  /* 0x0000001b001b7308 */ /* 0x000e700000002000 */
[----:B------:R-:W2:Y:S01]  /*0350*/  MUFU.SQRT R16, R16 ;  /* 0x0000001000107308 */ /* 0x000ea20000002000 */
[----:B------:R-:W-:Y:S01]  /*0360*/  FADD R17, R18, 9.9999997473787516356e-06 ;  /* 0x3727c5ac12117421 */ /* 0x000fe20000000000 */
[----:B------:R-:W-:-:S06]  /*0370*/  FADD R18, R19, 9.9999997473787516356e-06 ;  /* 0x3727c5ac13127421 */ /* 0x000fcc0000000000 */
[----:B------:R-:W3:Y:S01]  /*0380*/  MUFU.SQRT R17, R17 ;  /* 0x0000001100117308 */ /* 0x000ee20000002000 */
[----:B-1----:R-:W-:Y:S02]  /*0390*/  FSETP.GT.AND P1, PT, R27, 8.50705917302346158658e+37, PT ;  /* 0x7e8000001b00780b */ /* 0x002fe40003f24000 */
[C---:B--2---:R-:W-:Y:S02]  /*03a0*/  FSETP.GT.AND P6, PT, R16.reuse, 8.50705917302346158658e+37, PT ;  /* 0x7e8000001000780b */ /* 0x044fe40003fc4000 */
[----:B------:R-:W-:-:S03]  /*03b0*/  FSETP.GEU.AND P4, PT, R16, 1.175494350822287508e-38, PT ;  /* 0x008000001000780b */ /* 0x000fc60003f8e000 */
[----:B------:R-:W1:Y:S01]  /*03c0*/  MUFU.SQRT R18, R18 ;  /* 0x0000001200127308 */ /* 0x000e620000002000 */
[----:B------:R-:W-:Y:S01]  /*03d0*/  FSETP.GEU.AND P2, PT, R27, 1.175494350822287508e-38, PT ;  /* 0x008000001b00780b */ /* 0x000fe20003f4e000 */
[----:B----4-:R-:W-:Y:S01]  /*03e0*/  FADD R21, R21, 9.9999997473787516356e-06 ;  /* 0x3727c5ac15157421 */ /* 0x010fe20000000000 */
[----:B------:R-:W-:-:S03]  /*03f0*/  FADD R20, R20, 9.9999997473787516356e-06 ;  /* 0x3727c5ac14147421 */ /* 0x000fc60000000000 */
[----:B------:R-:W-:Y:S01]  /*0400*/  @P1 FMUL R27, R27, 0.25 ;  /* 0x3e8000001b1b1820 */ /* 0x000fe20000400000 */
[C---:B---3--:R-:W-:Y:S01]  /*0410*/  FSETP.GT.AND P3, PT, R17.reuse, 8.50705917302346158658e+37, PT ;  /* 0x7e8000001100780b */ /* 0x048fe20003f64000 */
[----:B------:R-:W-:Y:S01]  /*0420*/  FADD R22, R22, 9.9999997473787516356e-06 ;  /* 0x3727c5ac16167421 */ /* 0x000fe20000000000 */
[----:B------:R-:W-:Y:S01]  /*0430*/  @P6 FMUL R16, R16, 0.25 ;  /* 0x3e80000010106820 */ /* 0x000fe20000400000 */
[----:B------:R5:W-:Y:S01]  /*0440*/  MUFU.SQRT R29, R21 ;  /* 0x00000015001d7308 */ /* 0x000be20000002000 */
[----:B------:R-:W-:Y:S02]  /*0450*/  FSETP.GEU.AND P5, PT, R17, 1.175494350822287508e-38, PT ;  /* 0x008000001100780b */ /* 0x000fe40003fae000 */
[----:B------:R-:W-:Y:S01]  /*0460*/  @!P4 FMUL R16, R16, 16777216 ;  /* 0x4b8000001010c820 */ /* 0x000fe20000400000 */
[----:B------:R-:W-:Y:S01]  /*0470*/  @!P2 FMUL R27, R27, 16777216 ;  /* 0x4b8000001b1ba820 */ /* 0x000fe20000400000 */
[----:B-1----:R-:W-:-:S03]  /*0480*/  FSETP.GT.AND P0, PT, R18, 8.50705917302346158658e+37, PT ;  /* 0x7e8000001200780b */ /* 0x002fc60003f04000 */
[----:B------:R1:W2:Y:S02]  /*0490*/  MUFU.SQRT R28, R20 ;  /* 0x00000014001c7308 */ /* 0x0002a40000002000 */
[----:B------:R-:W-:-:S06]  /*04a0*/  @P3 FMUL R17, R17, 0.25 ;  /* 0x3e80000011113820 */ /* 0x000fcc0000400000 */
[----:B------:R-:W-:Y:S08]  /*04b0*/  MUFU.SQRT R19, R22 ;  /* 0x0000001600137308 */ /* 0x000ff00000002000 */
[----:B------:R-:W-:Y:S01]  /*04c0*/  MUFU.RCP R22, R16 ;  /* 0x0000001000167308 */ /* 0x000fe20000001000 */
[----:B------:R-:W-:-:S07]  /*04d0*/  @!P5 FMUL R17, R17, 16777216 ;  /* 0x4b8000001111d820 */ /* 0x000fce0000400000 */
[----:B------:R-:W3:Y:S08]  /*04e0*/  MUFU.RCP R27, R27 ;  /* 0x0000001b001b7308 */ /* 0x000ef00000001000 */
[----:B------:R-:W-:Y:S01]  /*04f0*/  MUFU.RCP R17, R17 ;  /* 0x0000001100117308 */ /* 0x000fe20000001000 */
[----:B-----5:R-:W-:Y:S01]  /*0500*/  FADD R21, -R6, R14 ;  /* 0x0000000e06157221 */ /* 0x020fe20000000100 */
[----:B------:R-:W-:-:S02]  /*0510*/  IMAD.MOV.U32 R6, RZ, RZ, 0x3e800000 ;  /* 0x3e800000ff067424 */ /* 0x000fc400078e00ff */
[----:B-1----:R-:W-:Y:S01]  /*0520*/  FADD R20, -R7, R15 ;  /* 0x0000000f07147221 */ /* 0x002fe20000000100 */
[----:B------:R-:W-:Y:S01]  /*0530*/  FADD R7, R23, 9.9999997473787516356e-06 ;  /* 0x3727c5ac17077421 */ /* 0x000fe20000000000 */
[----:B------:R-:W-:Y:S01]  /*0540*/  FADD R4, -R4, R12 ;  /* 0x0000000c04047221 */ /* 0x000fe20000000100 */
[----:B------:R-:W-:Y:S01]  /*0550*/  FSEL R12, R6, 1, P1 ;  /* 0x3f800000060c7808 */ /* 0x000fe20000800000 */
[----:B------:R-:W-:Y:S01]  /*0560*/  FADD R5, -R5, R13 ;  /* 0x0000000d05057221 */ /* 0x000fe20000000100 */
[----:B------:R-:W-:Y:S02]  /*0570*/  FSETP.GEU.AND P1, PT, R18, 1.175494350822287508e-38, PT ;  /* 0x008000001200780b */ /* 0x000fe40003f2e000 */
[----:B------:R-:W1:Y:S01]  /*0580*/  MUFU.SQRT R7, R7 ;  /* 0x0000000700077308 */ /* 0x000e620000002000 */
[----:B------:R-:W-:Y:S01]  /*0590*/  FSEL R13, R6, 1, P6 ;  /* 0x3f800000060d7808 */ /* 0x000fe20003000000 */
[----:B------:R-:W-:Y:S01]  /*05a0*/  @!P2 FMUL R12, R12, 16777216 ;  /* 0x4b8000000c0ca820 */ /* 0x000fe20000400000 */
[----:B--2---:R-:W-:Y:S01]  /*05b0*/  FSETP.GT.AND P2, PT, R28, 8.50705917302346158658e+37, PT ;  /* 0x7e8000001c00780b */ /* 0x004fe20003f44000 */
[----:B------:R-:W-:-:S02]  /*05c0*/  @P0 FMUL R18, R18, 0.25 ;  /* 0x3e80000012120820 */ /* 0x000fc40000400000 */
[----:B------:R-:W-:Y:S01]  /*05d0*/  @!P4 FMUL R13, R13, 16777216 ;  /* 0x4b8000000d0dc820 */ /* 0x000fe20000400000 */
[----:B---3--:R-:W-:-:S03]  /*05e0*/  FMUL R23, R27, R12 ;  /* 0x0000000c1b177220 */ /* 0x008fc60000400000 */
[----:B------:R-:W-:Y:S01]  /*05f0*/  FMUL R22, R22, R13 ;  /* 0x0000000d16167220 */ /* 0x000fe20000400000 */
[----:B------:R-:W-:Y:S01]  /*0600*/  FSEL R13, R6, 1, P0 ;  /* 0x3f800000060d7808 */ /* 0x000fe20000000000 */
[----:B------:R-:W-:Y:S01]  /*0610*/  @!P1 FMUL R18, R18, 16777216 ;  /* 0x4b80000012129820 */ /* 0x000fe20000400000 */
[----:B------:R-:W-:Y:S02]  /*0620*/  FSEL R12, R6, 1, P3 ;  /* 0x3f800000060c7808 */ /* 0x000fe40001800000 */
[----:B------:R-:W-:Y:S01]  /*0630*/  FSETP.GT.AND P4, PT, R29, 8.50705917302346158658e+37, PT ;  /* 0x7e8000001d00780b */ /* 0x000fe20003f84000 */
[----:B------:R-:W2:Y:S01]  /*0640*/  MUFU.RCP R14, R18 ;  /* 0x00000012000e7308 */ /* 0x000ea20000001000 */
[----:B------:R-:W-:Y:S01]  /*0650*/  @!P1 FMUL R13, R13, 16777216 ;  /* 0x4b8000000d0d9820 */ /* 0x000fe20000400000 */
[----:B------:R-:W-:Y:S02]  /*0660*/  FSETP.GT.AND P6, PT, R19, 8.50705917302346158658e+37, PT ;  /* 0x7e8000001300780b */ /* 0x000fe40003fc4000 */
[----:B-1----:R-:W-:Y:S01]  /*0670*/  FSETP.GT.AND P1, PT, R7, 8.50705917302346158658e+37, PT ;  /* 0x7e8000000700780b */ /* 0x002fe20003f24000 */
[----:B------:R-:W-:Y:S01]  /*0680*/  @!P5 FMUL R12, R12, 16777216 ;  /* 0x4b8000000c0cd820 */ /* 0x000fe20000400000 */
[C---:B------:R-:W-:Y:S01]  /*0690*/  FSETP.GEU.AND P3, PT, R28.reuse, 1.175494350822287508e-38, PT ;  /* 0x008000001c00780b */ /* 0x040fe20003f6e000 */
[----:B------:R-:W-:Y:S01]  /*06a0*/  @P2 FMUL R28, R28, 0.25 ;  /* 0x3e8000001c1c2820 */ /* 0x000fe20000400000 */
[----:B------:R-:W-:-:S02]  /*06b0*/  FSETP.GEU.AND P5, PT, R29, 1.175494350822287508e-38, PT ;  /* 0x008000001d00780b */ /* 0x000fc40003fae000 */
[----:B------:R-:W-:Y:S02]  /*06c0*/  FSEL R15, R6, 1, P2 ;  /* 0x3f800000060f7808 */ /* 0x000fe40001000000 */
[----:B------:R-:W-:Y:S02]  /*06d0*/  FSETP.GEU.AND P0, PT, R19, 1.175494350822287508e-38, PT ;  /* 0x008000001300780b */ /* 0x000fe40003f0e000 */
[----:B------:R-:W-:Y:S01]  /*06e0*/  FSETP.GEU.AND P2, PT, R7, 1.175494350822287508e-38, PT ;  /* 0x008000000700780b */ /* 0x000fe20003f4e000 */
[----:B------:R-:W-:Y:S01]  /*06f0*/  FMUL R17, R17, R12 ;  /* 0x0000000c11117220 */ /* 0x000fe20000400000 */
[----:B------:R-:W-:Y:S01]  /*0700*/  @P4 FMUL R29, R29, 0.25 ;  /* 0x3e8000001d1d4820 */ /* 0x000fe20000400000 */
[----:B------:R-:W-:Y:S01]  /*0710*/  @P6 FMUL R19, R19, 0.25 ;  /* 0x3e80000013136820 */ /* 0x000fe20000400000 */
[----:B------:R-:W-:Y:S01]  /*0720*/  @P1 FMUL R7, R7, 0.25 ;  /* 0x3e80000007071820 */ /* 0x000fe20000400000 */
[----:B--2---:R-:W-:Y:S01]  /*0730*/  FMUL R14, R14, R13 ;  /* 0x0000000d0e0e7220 */ /* 0x004fe20000400000 */
[----:B------:R-:W-:Y:S01]  /*0740*/  FMUL R27, R17, R10 ;  /* 0x0000000a111b7220 */ /* 0x000fe20000400000 */
[----:B------:R-:W1:Y:S01]  /*0750*/  LDC.64 R12, c[0x0][0x228] ;  /* 0x00008a00ff0c7b82 */ /* 0x000e620000000a00 */
[----:B------:R-:W-:Y:S01]  /*0760*/  @!P3 FMUL R28, R28, 16777216 ;  /* 0x4b8000001c1cb820 */ /* 0x000fe20000400000 */
[----:B------:R-:W-:-:S02]  /*0770*/  @!P5 FMUL R29, R29, 16777216 ;  /* 0x4b8000001d1dd820 */ /* 0x000fc40000400000 */
[----:B------:R-:W-:Y:S02]  /*0780*/  @!P0 FMUL R19, R19, 16777216 ;  /* 0x4b80000013138820 */ /* 0x000fe40000400000 */
[----:B------:R-:W-:Y:S02]  /*0790*/  @!P2 FMUL R7, R7, 16777216 ;  /* 0x4b8000000707a820 */ /* 0x000fe40000400000 */
[----:B------:R-:W2:Y:S01]  /*07a0*/  LDC.64 R16, c[0x0][0x230] ;  /* 0x00008c00ff107b82 */ /* 0x000ea20000000a00 */
[----:B------:R-:W3:Y:S01]  /*07b0*/  MUFU.RCP R28, R28 ;  /* 0x0000001c001c7308 */ /* 0x000ee20000001000 */
[----:B------:R-:W-:Y:S01]  /*07c0*/  FMUL R23, R23, R8 ;  /* 0x0000000817177220 */ /* 0x000fe20000400000 */
[----:B------:R-:W-:-:S06]  /*07d0*/  FSEL R10, R6, 1, P4 ;  /* 0x3f800000060a7808 */ /* 0x000fcc0002000000 */
[----:B------:R-:W4:Y:S01]  /*07e0*/  MUFU.RCP R29, R29 ;  /* 0x0000001d001d7308 */ /* 0x000f220000001000 */
[----:B------:R-:W-:-:S07]  /*07f0*/  FSEL R8, R6, 1, P6 ;  /* 0x3f80000006087808 */ /* 0x000fce0003000000 */
[----:B------:R-:W5:Y:S01]  /*0800*/  MUFU.RCP R19, R19 ;  /* 0x0000001300137308 */ /* 0x000f620000001000 */
[----:B------:R-:W-:-:S07]  /*0810*/  FSEL R6, R6, 1, P1 ;  /* 0x3f80000006067808 */ /* 0x000fce0000800000 */
[----:B------:R-:W1:Y:S01]  /*0820*/  MUFU.RCP R7, R7 ;  /* 0x0000000700077308 */ /* 0x000e620000001000 */
[----:B------:R-:W-:Y:S01]  /*0830*/  @!P3 FMUL R15, R15, 16777216 ;  /* 0x4b8000000f0fb820 */ /* 0x000fe20000400000 */
[----:B------:R-:W-:Y:S01]  /*0840*/  @!P5 FMUL R10, R10, 16777216 ;  /* 0x4b8000000a0ad820 */ /* 0x000fe20000400000 */
[----:B------:R-:W-:Y:S01]  /*0850*/  @!P0 FMUL R8, R8, 16777216 ;  /* 0x4b80000008088820 */ /* 0x000fe20000400000 */
[----:B------:R-:W-:Y:S01]  /*0860*/  @!P2 FMUL R6, R6, 16777216 ;  /* 0x4b8000000606a820 */ /* 0x000fe20000400000 */
[----:B---3--:R-:W-:Y:S01]  /*0870*/  FMUL R15, R28, R15 ;  /* 0x0000000f1c0f7220 */ /* 0x008fe20000400000 */
[----:B----4-:R-:W-:Y:S01]  /*0880*/  FMUL R10, R29, R10 ;  /* 0x0000000a1d0a7220 */ /* 0x010fe20000400000 */
[----:B------:R-:W-:Y:S01]  /*0890*/  FMUL R22, R22, R9 ;  /* 0x0000000916167220 */ /* 0x000fe20000400000 */
[----:B-----5:R-:W-:Y:S01]  /*08a0*/  FMUL R29, R19, R8 ;  /* 0x00000008131d7220 */ /* 0x020fe20000400000 */
[----:B--2---:R-:W-:-:S04]  /*08b0*/  IMAD.WIDE R8, R26, 0x4, R16 ;  /* 0x000000041a087825 */ /* 0x004fc800078e0210 */
[----:B01----:R-:W-:Y:S01]  /*08c0*/  FMUL R28, R7, R6 ;  /* 0x00000006071c7220 */ /* 0x003fe20000400000 */
[----:B------:R-:W-:-:S04]  /*08d0*/  IMAD.WIDE R6, R26, 0x4, R12 ;  /* 0x000000041a067825 */ /* 0x000fc800078e020c */
[----:B------:R-:W-:Y:S01]  /*08e0*/  FMUL R14, R14, R11 ;  /* 0x0000000b0e0e7220 */ /* 0x000fe20000400000 */
[----:B------:R-:W-:Y:S01]  /*08f0*/  FMUL R30, R15, R4 ;  /* 0x000000040f1e7220 */ /* 0x000fe20000400000 */
[----:B------:R-:W-:Y:S02]  /*0900*/  FMUL R26, R10, R5 ;  /* 0x000000050a1a7220 */ /* 0x000fe40000400000 */
[----:B------:R-:W2:Y:S04]  /*0910*/  LDG.E.EL.128 R8, desc[UR6][R8.64] ;  /* 0x0000000608087981 */ /* 0x000ea8000c2e1d00 */
[----:B------:R-:W2:Y:S01]  /*0920*/  LDG.E.EL.128 R4, desc[UR6][R6.64] ;  /* 0x0000000606047981 */ /* 0x000ea2000c2e1d00 */
[----:B------:R-:W-:-:S04]  /*0930*/  IMAD.WIDE R12, R25, 0x4, R12 ;  /* 0x00000004190c7825 */ /* 0x000fc800078e020c */
[----:B------:R-:W-:-:S06]  /*0940*/  IMAD.WIDE R16, R25, 0x4, R16 ;  /* 0x0000000419107825 */ /* 0x000fcc00078e0210 */
[----:B------:R-:W3:Y:S01]  /*0950*/  LDG.E.EL.128 R16, desc[UR6][R16.64] ;  /* 0x0000000610107981 */ /* 0x000ee2000c2e1d00 */
[----:B------:R-:W0:Y:S01]  /*0960*/  S2UR UR5, SR_CgaCtaId ;  /* 0x00000000000579c3 */ /* 0x000e220000008800 */
[----:B--2---:R-:W-:Y:S02]  /*0970*/  FFMA R7, R7, R14, R11 ;  /* 0x0000000e07077223 */ /* 0x004fe4000000000b */
[----:B------:R-:W3:Y:S01]  /*0980*/  LDG.E.EL.128 R12, desc[UR6][R12.64] ;  /* 0x000000060c0c7981 */ /* 0x000ee2000c2e1d00 */
[----:B------:R-:W-:Y:S01]  /*0990*/  FMUL R28, R28, R20 ;  /* 0x000000141c1c7220 */ /* 0x000fe20000400000 */
[----:B------:R-:W-:Y:S01]  /*09a0*/  FFMA R20, R4, R23, R8 ;  /* 0x0000001704147223 */ /* 0x000fe20000000008 */
[----:B------:R-:W-:Y:S01]  /*09b0*/  LOP3.LUT R23, R2, 0x7f, RZ, 0xc0, !PT ;  /* 0x0000007f02177812 */ /* 0x000fe200078ec0ff */
[----:B------:R-:W-:Y:S01]  /*09c0*/  FFMA R6, R6, R27, R10 ;  /* 0x0000001b06067223 */ /* 0x000fe2000000000a */
[----:B------:R-:W-:Y:S01]  /*09d0*/  FFMA R5, R5, R22, R9 ;  /* 0x0000001605057223 */ /* 0x000fe20000000009 */
[----:B------:R-:W-:Y:S01]  /*09e0*/  FMUL R21, R29, R21 ;  /* 0x000000151d157220 */ /* 0x000fe20000400000 */
[----:B------:R-:W-:Y:S01]  /*09f0*/  LOP3.LUT R10, R24, 0x7f, R2, 0xf8, !PT ;  /* 0x0000007f180a7812 */ /* 0x000fe200078ef802 */
[----:B------:R-:W-:Y:S01]  /*0a00*/  IMAD.MOV.U32 R11, RZ, RZ, 0x33 ;  /* 0x00000033ff0b7424 */ /* 0x000fe200078e00ff */
[----:B------:R-:W-:-:S02]  /*0a10*/  LOP3.LUT R4, R24, 0x80, R23, 0xfe, !PT ;  /* 0x0000008018047812 */ /* 0x000fc400078efe17 */
[----:B------:R-:W-:Y:S01]  /*0a20*/  LOP3.LUT R8, R24, 0x180, R23, 0xfe, !PT ;  /* 0x0000018018087812 */ /* 0x000fe200078efe17 */
[----:B------:R-:W-:Y:S01]  /*0a30*/  UMOV UR4, 0x400 ;  /* 0x0000040000047882 */ /* 0x000fe20000000000 */
[----:B------:R-:W-:Y:S01]  /*0a40*/  FSETP.GEU.AND P0, PT, R20, RZ, PT ;  /* 0x000000ff1400720b */ /* 0x000fe20003f0e000 */
[----:B0-----:R-:W-:Y:S01]  /*0a50*/  UPRMT UR4, UR5, 0x654, UR4 ;  /* 0x0000065405047896 */ /* 0x001fe20008000004 */
[----:B------:R-:W-:Y:S02]  /*0a60*/  FSETP.GEU.AND P1, PT, R5, RZ, PT ;  /* 0x000000ff0500720b */ /* 0x000fe40003f2e000 */
[----:B------:R-:W-:Y:S01]  /*0a70*/  FSETP.GEU.AND P2, PT, R6, RZ, PT ;  /* 0x000000ff0600720b */ /* 0x000fe20003f4e000 */
[-C--:B------:R-:W-:Y:S01]  /*0a80*/  IMAD R9, R10, R11.reuse, UR8 ;  /* 0x000000080a097e24 */ /* 0x080fe2000f8e020b */
[----:B------:R-:W-:Y:S01]  /*0a90*/  FSETP.GEU.AND P3, PT, R7, RZ, PT ;  /* 0x000000ff0700720b */ /* 0x000fe20003f6e000 */
[-C--:B------:R-:W-:Y:S02]  /*0aa0*/  IMAD R4, R4, R11.reuse, UR8 ;  /* 0x0000000804047e24 */ /* 0x080fe4000f8e020b */
[----:B------:R-:W-:Y:S01]  /*0ab0*/  IMAD R8, R8, R11, UR8 ;  /* 0x0000000808087e24 */ /* 0x000fe2000f8e020b */
[----:B------:R-:W-:Y:S01]  /*0ac0*/  LOP3.LUT R11, R24, 0x280, R23, 0xfe, !PT ;  /* 0x00000280180b7812 */ /* 0x000fe200078efe17 */
[----:B------:R-:W-:-:S04]  /*0ad0*/  IMAD.MOV.U32 R22, RZ, RZ, 0x33 ;  /* 0x00000033ff167424 */ /* 0x000fc800078e00ff */
[----:B------:R-:W-:Y:S01]  /*0ae0*/  IMAD R11, R11, R22, UR8 ;  /* 0x000000080b0b7e24 */ /* 0x000fe2000f8e0216 */
[----:B------:R-:W-:Y:S01]  /*0af0*/  LEA R27, R23, UR4, 0x3 ;  /* 0x00000004171b7c11 */ /* 0x000fe2000f8e18ff */
[----:B------:R-:W-:Y:S01]  /*0b00*/  IMAD.MOV.U32 R25, RZ, RZ, 0x33 ;  /* 0x00000033ff197424 */ /* 0x000fe200078e00ff */
[----:B------:R-:W-:-:S05]  /*0b10*/  LOP3.LUT R2, R24, 0x100, R23, 0xfe, !PT ;  /* 0x0000010018027812 */ /* 0x000fca00078efe17 */
[----:B------:R-:W-:Y:S01]  /*0b20*/  IMAD R2, R2, R25, UR8 ;  /* 0x0000000802027e24 */ /* 0x000fe2000f8e0219 */
[----:B------:R-:W-:Y:S02]  /*0b30*/  LOP3.LUT R10, R24, 0x200, R23, 0xfe, !PT ;  /* 0x00000200180a7812 */ /* 0x000fe400078efe17 */
[----:B------:R-:W-:Y:S01]  /*0b40*/  PLOP3.LUT P6, PT, PT, PT, UP0, 0x80, 0x0 ;  /* 0x000000000000781c */ /* 0x000fe20003fcf008 */
[----:B---3--:R-:W-:Y:S01]  /*0b50*/  FFMA R30, R12, R30, R16 ;  /* 0x0000001e0c1e7223 */ /* 0x008fe20000000010 */
[----:B------:R-:W-:Y:S01]  /*0b60*/  FFMA R15, R15, R28, R19 ;  /* 0x0000001c0f0f7223 */ /* 0x000fe20000000013 */
[----:B------:R-:W-:Y:S01]  /*0b70*/  FFMA R14, R14, R21, R18 ;  /* 0x000000150e0e7223 */ /* 0x000fe20000000012 */
[----:B------:R-:W-:Y:S01]  /*0b80*/  FFMA R17, R13, R26, R17 ;  /* 0x0000001a0d117223 */ /* 0x000fe20000000011 */
[----:B------:R-:W-:Y:S02]  /*0b90*/  LOP3.LUT R18, R3, 0x4, RZ, 0xfc, !PT ;  /* 0x0000000403127812 */ /* 0x000fe400078efcff */
[----:B------:R-:W-:-:S02]  /*0ba0*/  FSETP.GEU.AND P4, PT, R30, RZ, PT ;  /* 0x000000ff1e00720b */ /* 0x000fc40003f8e000 */
[----:B------:R-:W-:Y:S02]  /*0bb0*/  FSEL R12, R20, RZ, P0 ;  /* 0x000000ff140c7208 */ /* 0x000fe40000000000 */
[----:B------:R-:W-:Y:S02]  /*0bc0*/  FSEL R16, R5, RZ, P1 ;  /* 0x000000ff05107208 */ /* 0x000fe40000800000 */
[----:B------:R-:W-:Y:S02]  /*0bd0*/  FSEL R26, R6, RZ, P2 ;  /* 0x000000ff061a7208 */ /* 0x000fe40001000000 */
[----:B------:R-:W-:Y:S02]  /*0be0*/  FSETP.GEU.AND P0, PT, R17, RZ, PT ;  /* 0x000000ff1100720b */ /* 0x000fe40003f0e000 */
[----:B------:R-:W-:Y:S02]  /*0bf0*/  FSETP.GEU.AND P1, PT, R14, RZ, PT ;  /* 0x000000ff0e00720b */ /* 0x000fe40003f2e000 */
[----:B------:R-:W-:-:S02]  /*0c00*/  FSETP.GEU.AND P2, PT, R15, RZ, PT ;  /* 0x000000ff0f00720b */ /* 0x000fc40003f4e000 */
[----:B------:R-:W-:Y:S02]  /*0c10*/  LEA R13, R3, UR4, 0x3 ;  /* 0x00000004030d7c11 */ /* 0x000fe4000f8e18ff */
[----:B------:R-:W-:Y:S02]  /*0c20*/  FSEL R6, R7, RZ, P3 ;  /* 0x000000ff07067208 */ /* 0x000fe40001800000 */
[----:B------:R-:W-:Y:S02]  /*0c30*/  LEA R18, R18, UR4, 0x3 ;  /* 0x0000000412127c11 */ /* 0x000fe4000f8e18ff */
[----:B------:R-:W-:Y:S02]  /*0c40*/  FSEL R7, R30, RZ, P4 ;  /* 0x000000ff1e077208 */ /* 0x000fe40002000000 */
[----:B------:R-:W-:Y:S02]  /*0c50*/  FSEL R20, R17, RZ, P0 ;  /* 0x000000ff11147208 */ /* 0x000fe40000000000 */
[----:B------:R-:W-:-:S02]  /*0c60*/  FSEL R21, R14, RZ, P1 ;  /* 0x000000ff0e157208 */ /* 0x000fc40000800000 */
[----:B------:R-:W-:Y:S01]  /*0c70*/  FSEL R22, R15, RZ, P2 ;  /* 0x000000ff0f167208 */ /* 0x000fe20001000000 */
[----:B------:R-:W-:Y:S04]  /*0c80*/  STS [R13], R12 ;  /* 0x0000000c0d007388 */ /* 0x000fe80000000800 */
[----:B------:R-:W-:Y:S04]  /*0c90*/  STS [R13+0x8], R16 ;  /* 0x000008100d007388 */ /* 0x000fe80000000800 */
[----:B------:R-:W-:Y:S04]  /*0ca0*/  STS [R13+0x10], R26 ;  /* 0x0000101a0d007388 */ /* 0x000fe80000000800 */
[----:B------:R-:W-:Y:S04]  /*0cb0*/  STS [R13+0x18], R6 ;  /* 0x000018060d007388 */ /* 0x000fe80000000800 */
[----:B------:R0:W-:Y:S04]  /*0cc0*/  STS [R18], R7 ;  /* 0x0000000712007388 */ /* 0x0001e80000000800 */
[----:B------:R-:W-:Y:S04]  /*0cd0*/  STS [R13+0x28], R20 ;  /* 0x000028140d007388 */ /* 0x000fe80000000800 */
[----:B------:R-:W-:Y:S04]  /*0ce0*/  STS [R13+0x30], R21 ;  /* 0x000030150d007388 */ /* 0x000fe80000000800 */
[----:B------:R1:W-:Y:S01]  /*0cf0*/  STS [R13+0x38], R22 ;  /* 0x000038160d007388 */ /* 0x0003e20000000800 */
[----:B------:R-:W-:Y:S01]  /*0d00*/  BAR.SYNC.DEFER_BLOCKING 0x0 ;  /* 0x0000000000007b1d */ /* 0x000fe20000010000 */
[----:B------:R-:W-:-:S02]  /*0d10*/  LOP3.LUT R5, R23, 0x80, RZ, 0xfc, !PT ;  /* 0x0000008017057812 */ /* 0x000fc400078efcff */
[----:B------:R-:W-:Y:S02]  /*0d20*/  FSETP.GTU.AND P2, PT, R6, RZ, PT ;  /* 0x000000ff0600720b */ /* 0x000fe40003f4c000 */
[----:B------:R-:W-:Y:S02]  /*0d30*/  LEA R25, R5, UR4, 0x3 ;  /* 0x0000000405197c11 */ /* 0x000fe4000f8e18ff */
[----:B------:R-:W-:Y:S02]  /*0d40*/  FSETP.GTU.AND P0, PT, R7, RZ, PT ;  /* 0x000000ff0700720b */ /* 0x000fe40003f0c000 */
[C---:B------:R-:W-:Y:S01]  /*0d50*/  LOP3.LUT R15, R23.reuse, 0x100, RZ, 0xfc, !PT ;  /* 0x00000100170f7812 */ /* 0x040fe200078efcff */
[----:B0-----:R-:W0:Y:S01]  /*0d60*/  LDC.64 R6, c[0x0][0x238] ;  /* 0x00008e00ff067b82 */ /* 0x001e220000000a00 */
[----:B------:R-:W-:Y:S01]  /*0d70*/  LOP3.LUT R14, R23, 0x180, RZ, 0xfc, !PT ;  /* 0x00000180170e7812 */ /* 0x000fe200078efcff */
[----:B------:R-:W2:Y:S01]  /*0d80*/  LDS R27, [R27] ;  /* 0x000000001b1b7984 */ /* 0x000ea20000000800 */
[----:B------:R-:W-:-:S02]  /*0d90*/  FSETP.GTU.AND P5, PT, R16, RZ, PT ;  /* 0x000000ff1000720b */ /* 0x000fc40003fac000 */
[----:B------:R-:W-:Y:S01]  /*0da0*/  LEA R16, R15, UR4, 0x3 ;  /* 0x000000040f107c11 */ /* 0x000fe2000f8e18ff */
[----:B------:R-:W3:Y:S01]  /*0db0*/  LDS R25, [R25] ;  /* 0x0000000019197984 */ /* 0x000ee20000000800 */
[----:B------:R-:W-:Y:S02]  /*0dc0*/  LEA R15, R14, UR4, 0x3 ;  /* 0x000000040e0f7c11 */ /* 0x000fe4000f8e18ff */
[C---:B------:R-:W-:Y:S02]  /*0dd0*/  LOP3.LUT R5, R23.reuse, 0x200, RZ, 0xfc, !PT ;  /* 0x0000020017057812 */ /* 0x040fe400078efcff */
[----:B------:R-:W4:Y:S01]  /*0de0*/  LDS R16, [R16] ;  /* 0x0000000010107984 */ /* 0x000f220000000800 */
[----:B------:R-:W-:Y:S02]  /*0df0*/  LOP3.LUT R3, R24, 0x300, R23, 0xfe, !PT ;  /* 0x0000030018037812 */ /* 0x000fe400078efe17 */
[----:B------:R-:W-:Y:S01]  /*0e00*/  FSETP.GTU.AND P4, PT, R12, RZ, PT ;  /* 0x000000ff0c00720b */ /* 0x000fe20003f8c000 */
[----:B------:R-:W5:Y:S01]  /*0e10*/  LDS R15, [R15] ;  /* 0x000000000f0f7984 */ /* 0x000f620000000800 */
[----:B-1----:R-:W-:-:S02]  /*0e20*/  LOP3.LUT R13, R23, 0x280, RZ, 0xfc, !PT ;  /* 0x00000280170d7812 */ /* 0x002fc400078efcff */
[----:B------:R-:W-:Y:S02]  /*0e30*/  LOP3.LUT R24, R24, 0x380, R23, 0xfe, !PT ;  /* 0x0000038018187812 */ /* 0x000fe400078efe17 */
[C---:B------:R-:W-:Y:S02]  /*0e40*/  LOP3.LUT R12, R23.reuse, 0x300, RZ, 0xfc, !PT ;  /* 0x00000300170c7812 */ /* 0x040fe400078efcff */
[----:B------:R-:W-:Y:S02]  /*0e50*/  LOP3.LUT R23, R23, 0x380, RZ, 0xfc, !PT ;  /* 0x0000038017177812 */ /* 0x000fe400078efcff */
[----:B------:R-:W-:Y:S02]  /*0e60*/  LEA R14, R5, UR4, 0x3 ;  /* 0x00000004050e7c11 */ /* 0x000fe4000f8e18ff */
[----:B------:R-:W-:Y:S02]  /*0e70*/  LEA R13, R13, UR4, 0x3 ;  /* 0x000000040d0d7c11 */ /* 0x000fe4000f8e18ff */
[----:B------:R-:W-:-:S02]  /*0e80*/  LEA R12, R12, UR4, 0x3 ;  /* 0x000000040c0c7c11 */ /* 0x000fc4000f8e18ff */
[----:B------:R-:W-:Y:S01]  /*0e90*/  LEA R5, R23, UR4, 0x3 ;  /* 0x0000000417057c11 */ /* 0x000fe2000f8e18ff */
[----:B------:R-:W-:Y:S01]  /*0ea0*/  IMAD.MOV.U32 R19, RZ, RZ, 0x33 ;  /* 0x00000033ff137424 */ /* 0x000fe200078e00ff */
[----:B------:R-:W1:Y:S04]  /*0eb0*/  LDS R14, [R14] ;  /* 0x000000000e0e7984 */ /* 0x000e680000000800 */
[----:B------:R-:W1:Y:S01]  /*0ec0*/  LDS R13, [R13] ;  /* 0x000000000d0d7984 */ /* 0x000e620000000800 */
[----:B------:R-:W-:-:S03]  /*0ed0*/  IMAD R10, R10, R19, UR8 ;  /* 0x000000080a0a7e24 */ /* 0x000fc6000f8e0213 */
[----:B------:R-:W1:Y:S01]  /*0ee0*/  LDS R12, [R12] ;  /* 0x000000000c0c7984 */ /* 0x000e620000000800 */
[----:B0-----:R-:W-:Y:S01]  /*0ef0*/  IMAD.WIDE R18, R9, 0x4, R6 ;  /* 0x0000000409127825 */ /* 0x001fe200078e0206 */
[----:B------:R-:W-:Y:S01]  /*0f00*/  FSETP.GTU.AND P1, PT, R26, RZ, PT ;  /* 0x000000ff1a00720b */ /* 0x000fe20003f2c000 */
[----:B------:R-:W-:Y:S01]  /*0f10*/  ULDC.64 UR4, c[0x0][0x240] ;  /* 0x0000900000047ab9 */ /* 0x000fe20000000a00 */
[----:B------:R-:W0:Y:S01]  /*0f20*/  LDS R5, [R5] ;  /* 0x0000000005057984 */ /* 0x000e220000000800 */
[----:B------:R-:W-:-:S03]  /*0f30*/  FSETP.GTU.AND P3, PT, R22, RZ, PT ;  /* 0x000000ff1600720b */ /* 0x000fc60003f6c000 */
[----:B--2---:R2:W-:Y:S01]  /*0f40*/  @!P6 STG.E desc[UR6][R18.64], R27 ;  /* 0x0000001b1200e986 */ /* 0x0045e2000c101906 */
[----:B------:R-:W-:Y:S02]  /*0f50*/  PLOP3.LUT P6, PT, PT, PT, UP0, 0x80, 0x0 ;  /* 0x000000000000781c */ /* 0x000fe40003fcf008 */
[----:B------:R-:W-:Y:S02]  /*0f60*/  SEL R26, RZ, 0x1, P1 ;  /* 0x00000001ff1a7807 */ /* 0x000fe40000800000 */
[----:B------:R-:W-:Y:S02]  /*0f70*/  FSETP.GTU.AND P1, PT, R20, RZ, PT ;  /* 0x000000ff1400720b */ /* 0x000fe40003f2c000 */
[----:B------:R-:W-:Y:S02]  /*0f80*/  SEL R20, RZ, 0x1, P3 ;  /* 0x00000001ff147807 */ /* 0x000fe40001800000 */
[----:B------:R-:W-:Y:S02]  /*0f90*/  SEL R9, RZ, 0x1, P4 ;  /* 0x00000001ff097807 */ /* 0x000fe40002000000 */
[----:B------:R-:W-:Y:S01]  /*0fa0*/  PLOP3.LUT P3, PT, PT, PT, UP0, 0x80, 0x0 ;  /* 0x000000000000781c */ /* 0x000fe20003f6f008 */
[----:B--2---:R-:W-:Y:S01]  /*0fb0*/  IMAD.WIDE R18, R4, 0x4, R6 ;  /* 0x0000000404127825 */ /* 0x004fe200078e0206 */
[----:B------:R-:W-:-:S02]  /*0fc0*/  PLOP3.LUT P4, PT, PT, PT, UP0, 0x80, 0x0 ;  /* 0x000000000000781c */ /* 0x000fc40003f8f008 */
[----:B------:R-:W-:Y:S01]  /*0fd0*/  SEL R22, RZ, 0x1, P5 ;  /* 0x00000001ff167807 */ /* 0x000fe20002800000 */
[----:B------:R-:W-:Y:S01]  /*0fe0*/  IMAD.MOV.U32 R17, RZ, RZ, 0x33 ;  /* 0x00000033ff117424 */ /* 0x000fe200078e00ff */
[----:B------:R-:W-:Y:S01]  /*0ff0*/  SEL R23, RZ, 0x1, P2 ;  /* 0x00000001ff177807 */ /* 0x000fe20001000000 */
[----:B---3--:R2:W-:Y:S01]  /*1000*/  @!P6 STG.E desc[UR6][R18.64], R25 ;  /* 0x000000191200e986 */ /* 0x0085e2000c101906 */
[----:B------:R-:W-:Y:S02]  /*1010*/  FSETP.GTU.AND P2, PT, R21, RZ, PT ;  /* 0x000000ff1500720b */ /* 0x000fe40003f4c000 */
[----:B------:R-:W-:Y:S01]  /*1020*/  PRMT R22, R9, 0x3340, R22 ;  /* 0x0000334009167816 */ /* 0x000fe20000000016 */
[----:B------:R-:W-:Y:S01]  /*1030*/  IMAD.WIDE R8, R8, 0x4, R6 ;  /* 0x0000000408087825 */ /* 0x000fe200078e0206 */
[----:B------:R-:W-:Y:S02]  /*1040*/  SEL R29, RZ, 0x1, P0 ;  /* 0x00000001ff1d7807 */ /* 0x000fe40000000000 */
[----:B------:R-:W-:Y:S01]  /*1050*/  PLOP3.LUT P5, PT, PT, PT, UP0, 0x80, 0x0 ;  /* 0x000000000000781c */ /* 0x000fe20003faf008 */
[----:B------:R-:W-:-:S02]  /*1060*/  IMAD R17, R24, R17, UR8 ;  /* 0x0000000818117e24 */ /* 0x000fc4000f8e0211 */
[----:B--2---:R-:W-:Y:S01]  /*1070*/  IMAD.WIDE R18, R2, 0x4, R6 ;  /* 0x0000000402127825 */ /* 0x004fe200078e0206 */
[----:B------:R-:W-:Y:S02]  /*1080*/  SEL R21, RZ, 0x1, P2 ;  /* 0x00000001ff157807 */ /* 0x000fe40001000000 */
[----:B------:R-:W-:Y:S01]  /*1090*/  PLOP3.LUT P0, PT, PT, PT, UP0, 0x80, 0x0 ;  /* 0x000000000000781c */ /* 0x000fe20003f0f008 */
[----:B------:R-:W-:Y:S01]  /*10a0*/  IMAD.MOV.U32 R28, RZ, RZ, 0x33 ;  /* 0x00000033ff1c7424 */ /* 0x000fe200078e00ff */
[----:B------:R-:W-:Y:S01]  /*10b0*/  SEL R24, RZ, 0x1, P1 ;  /* 0x00000001ff187807 */ /* 0x000fe20000800000 */
[----:B----4-:R2:W-:Y:S01]  /*10c0*/  @!P3 STG.E desc[UR6][R18.64], R16 ;  /* 0x000000101200b986 */ /* 0x0105e2000c101906 */
[----:B------:R-:W-:Y:S02]  /*10d0*/  PLOP3.LUT P2, PT, PT, PT, UP0, 0x80, 0x0 ;  /* 0x000000000000781c */ /* 0x000fe40003f4f008 */
[----:B------:R-:W-:Y:S01]  /*10e0*/  PLOP3.LUT P1, PT, PT, PT, UP0, 0x80, 0x0 ;  /* 0x000000000000781c */ /* 0x000fe20003f2f008 */
[----:B-----5:R2:W-:Y:S01]  /*10f0*/  @!P4 STG.E desc[UR6][R8.64], R15 ;  /* 0x0000000f0800c986 */ /* 0x0205e2000c101906 */
[----:B------:R-:W-:Y:S01]  /*1100*/  PLOP3.LUT P4, PT, PT, PT, UP0, 0x40, 0x0 ;  /* 0x000000000000781c */ /* 0x000fe20003f8e808 */
[----:B------:R-:W-:Y:S01]  /*1110*/  IMAD R3, R3, R28, UR8 ;  /* 0x0000000803037e24 */ /* 0x000fe2000f8e021c */
[----:B------:R-:W-:Y:S01]  /*1120*/  PRMT R4, R21, 0x3340, R20 ;  /* 0x0000334015047816 */ /* 0x000fe20000000014 */
[----:B------:R-:W-:Y:S01]  /*1130*/  IMAD.WIDE R20, R10, 0x4, R6 ;  /* 0x000000040a147825 */ /* 0x000fe200078e0206 */
[----:B------:R-:W-:-:S03]  /*1140*/  PRMT R23, R26, 0x3340, R23 ;  /* 0x000033401a177816 */ /* 0x000fc60000000017 */
[----:B------:R-:W-:Y:S01]  /*1150*/  IMAD.WIDE R10, R11, 0x4, R6 ;  /* 0x000000040b0a7825 */ /* 0x000fe200078e0206 */
[----:B------:R-:W-:-:S03]  /*1160*/  IADD3 R26, P3, R0, UR4, RZ ;  /* 0x00000004001a7c10 */ /* 0x000fc6000ff7e0ff */
[--C-:B------:R-:W-:Y:S01]  /*1170*/  IMAD.WIDE R2, R3, 0x4, R6.reuse ;  /* 0x0000000403027825 */ /* 0x100fe200078e0206 */
[----:B-1----:R2:W-:Y:S03]  /*1180*/  @!P5 STG.E desc[UR6][R20.64], R14 ;  /* 0x0000000e1400d986 */ /* 0x0025e6000c101906 */
[----:B------:R-:W-:Y:S01]  /*1190*/  IMAD.WIDE R6, R17, 0x4, R6 ;  /* 0x0000000411067825 */ /* 0x000fe200078e0206 */
[----:B------:R2:W-:Y:S01]  /*11a0*/  @!P0 STG.E desc[UR6][R10.64], R13 ;  /* 0x0000000d0a008986 */ /* 0x0005e2000c101906 */
[----:B------:R-:W-:Y:S02]  /*11b0*/  PRMT R24, R29, 0x3340, R24 ;  /* 0x000033401d187816 */ /* 0x000fe40000000018 */
[----:B------:R-:W-:Y:S01]  /*11c0*/  LEA.HI.X.SX32 R27, R0, UR5, 0x1, P3 ;  /* 0x00000005001b7c11 */ /* 0x000fe200098f0eff */
[----:B------:R2:W-:Y:S01]  /*11d0*/  @!P2 STG.E desc[UR6][R2.64], R12 ;  /* 0x0000000c0200a986 */ /* 0x0005e2000c101906 */
[----:B------:R-:W-:-:S03]  /*11e0*/  PRMT R22, R22, 0x5410, R23 ;  /* 0x0000541016167816 */ /* 0x000fc60000000017 */
[----:B0-----:R2:W-:Y:S01]  /*11f0*/  @!P1 STG.E desc[UR6][R6.64], R5 ;  /* 0x0000000506009986 */ /* 0x0015e2000c101906 */
[----:B------:R-:W-:Y:S01]  /*1200*/  PRMT R23, R24, 0x5410, R4 ;  /* 0x0000541018177816 */ /* 0x000fe20000000004 */
[----:B------:R-:W-:Y:S06]  /*1210*/  @!P4 EXIT ;  /* 0x000000000000c94d */ /* 0x000fec0003800000 */
[----:B------:R-:W-:Y:S01]  /*1220*/  STG.E.64 desc[UR6][R26.64], R22 ;  /* 0x000000161a007986 */ /* 0x000fe2000c101b06 */
[----:B------:R-:W-:Y:S05]  /*1230*/  EXIT ;  /* 0x000000000000794d */ /* 0x000fea0003800000 */
.L_x_0:
[----:B------:R-:W-:-:S00]  /*1240*/  BRA `(.L_x_0) ;  /* 0xfffffffc00fc7947 */ /* 0x000fc0000383ffff */
[----:B------:R-:W-:-:S00]  /*1250*/  NOP ;  /* 0x0000000000007918 */ /* 0x000fc00000000000 */
        /* <DEDUP_REMOVED lines=10> */
.L_x_1:


//--------------------- .nv.global.init           --------------------------
	.section	.nv.global.init,"aw",@progbits
.nv.global.init:
	.type		_$_str,@object
	.size		_$_str,(_$_str_$_2 - _$_str)
_$_str:
        /*0000*/ 	.byte	0x5f, 0x5f, 0x43, 0x55, 0x44, 0x41, 0x5f, 0x46, 0x54, 0x5a, 0x00
	.type		_$_str_$_2,@object
	.size		_$_str_$_2,(.L_1 - _$_str_$_2)
_$_str_$_2:
        /*000b*/ 	.byte	0x5f, 0x5f, 0x43, 0x55, 0x44, 0x41, 0x5f, 0x50, 0x52, 0x45, 0x43, 0x5f, 0x53, 0x51, 0x52, 0x54
        /*001b*/ 	.byte	0x00
.L_1:


//--------------------- .nv.shared.triton_poi_fused__native_batch_norm_legit_no_training_relu_threshold_backward_24 --------------------------
	.section	.nv.shared.triton_poi_fused__native_batch_norm_legit_no_training_relu_threshold_backward_24,"aw",@nobits
	.sectionflags	@""
	.align	16
	.zero		1024


//--------------------- .nv.constant0.triton_poi_fused__native_batch_norm_legit_no_training_relu_threshold_backward_24 --------------------------
	.section	.nv.constant0.triton_poi_fused__native_batch_norm_legit_no_training_relu_threshold_backward_24,"a",@progbits
	.sectionflags	@""
	.align	4
.nv.constant0.triton_poi_fused__native_batch_norm_legit_no_training_relu_threshold_backward_24:
	.zero		592
